	.headerflags	@"EF_CUDA_TEXMODE_UNIFIED EF_CUDA_64BIT_ADDRESS EF_CUDA_ACCELERATORS EF_CUDA_SM90 EF_CUDA_VIRTUAL_SM(EF_CUDA_SM90)"
	.elftype	@"ET_EXEC"


//--------------------- .nv.info                  --------------------------
	.section	.nv.info,"",@"SHT_CUDA_INFO"
	.align	4


	//----- nvinfo : EIATTR_REGCOUNT
	.align		4
        /*0000*/ 	.byte	0x04, 0x2f
        /*0002*/ 	.short	(.L_4 - .L_3)
	.align		4
.L_3:
        /*0004*/ 	.word	index@(triton_per_fused_gather_sort_0)
        /*0008*/ 	.word	0x00000020


	//----- nvinfo : EIATTR_MIN_STACK_SIZE
	.align		4
.L_4:
        /*000c*/ 	.byte	0x04, 0x12
        /*000e*/ 	.short	(.L_6 - .L_5)
	.align		4
.L_5:
        /*0010*/ 	.word	index@(triton_per_fused_gather_sort_0)
        /*0014*/ 	.word	0x00000000


	//----- nvinfo : EIATTR_FRAME_SIZE
	.align		4
.L_6:
        /*0018*/ 	.byte	0x04, 0x11
        /*001a*/ 	.short	(.L_8 - .L_7)
	.align		4
.L_7:
        /*001c*/ 	.word	index@(triton_per_fused_gather_sort_0)
        /*0020*/ 	.word	0x00000000


	//----- nvinfo : EIATTR_MIN_STACK_SIZE
	.align		4
.L_8:
        /*0024*/ 	.byte	0x04, 0x12
        /*0026*/ 	.short	(.L_10 - .L_9)
	.align		4
.L_9:
        /*0028*/ 	.word	index@(triton_per_fused_gather_sort_0)
        /*002c*/ 	.word	0x00000000
.L_10:


//--------------------- .nv.info.triton_per_fused_gather_sort_0 --------------------------
	.section	.nv.info.triton_per_fused_gather_sort_0,"",@"SHT_CUDA_INFO"
	.sectionflags	@""
	.align	4


	//----- nvinfo : EIATTR_CUDA_API_VERSION
	.align		4
        /*0000*/ 	.byte	0x04, 0x37
        /*0002*/ 	.short	(.L_12 - .L_11)
.L_11:
        /*0004*/ 	.word	0x0000007c


	//----- nvinfo : EIATTR_KPARAM_INFO
	.align		4
.L_12:
        /*0008*/ 	.byte	0x04, 0x17
        /*000a*/ 	.short	(.L_14 - .L_13)
.L_13:
        /*000c*/ 	.word	0x00000000
        /*0010*/ 	.short	0x0004
        /*0012*/ 	.short	0x001c
        /*0014*/ 	.byte	0x00, 0xf0, 0x11, 0x00


	//----- nvinfo : EIATTR_KPARAM_INFO
	.align		4
.L_14:
        /*0018*/ 	.byte	0x04, 0x17
        /*001a*/ 	.short	(.L_16 - .L_15)
.L_15:
        /*001c*/ 	.word	0x00000000
        /*0020*/ 	.short	0x0003
        /*0022*/ 	.short	0x0018
        /*0024*/ 	.byte	0x00, 0xf0, 0x11, 0x00


	//----- nvinfo : EIATTR_KPARAM_INFO
	.align		4
.L_16:
        /*0028*/ 	.byte	0x04, 0x17
        /*002a*/ 	.short	(.L_18 - .L_17)
.L_17:
        /*002c*/ 	.word	0x00000000
        /*0030*/ 	.short	0x0002
        /*0032*/ 	.short	0x0010
        /*0034*/ 	.byte	0x00, 0xf4, 0x21, 0x00


	//----- nvinfo : EIATTR_KPARAM_INFO
	.align		4
.L_18:
        /*0038*/ 	.byte	0x04, 0x17
        /*003a*/ 	.short	(.L_20 - .L_19)
.L_19:
        /*003c*/ 	.word	0x00000000
        /*0040*/ 	.short	0x0001
        /*0042*/ 	.short	0x0008
        /*0044*/ 	.byte	0x00, 0xf4, 0x21, 0x00


	//----- nvinfo : EIATTR_KPARAM_INFO
	.align		4
.L_20:
        /*0048*/ 	.byte	0x04, 0x17
        /*004a*/ 	.short	(.L_22 - .L_21)
.L_21:
        /*004c*/ 	.word	0x00000000
        /*0050*/ 	.short	0x0000
        /*0052*/ 	.short	0x0000
        /*0054*/ 	.byte	0x00, 0xf4, 0x21, 0x00


	//----- nvinfo : EIATTR_SPARSE_MMA_MASK
	.align		4
.L_22:
        /*0058*/ 	.byte	0x03, 0x50
        /*005a*/ 	.short	0x0000


	//----- nvinfo : EIATTR_MAXREG_COUNT
	.align		4
        /*005c*/ 	.byte	0x03, 0x1b
        /*005e*/ 	.short	0x00ff


	//----- nvinfo : EIATTR_EXTERNS
	.align		4
        /*0060*/ 	.byte	0x04, 0x0f
        /*0062*/ 	.short	(.L_24 - .L_23)


	//   ....[0]....
	.align		4
.L_23:
        /*0064*/ 	.word	index@(__assertfail)


	//----- nvinfo : EIATTR_COOP_GROUP_MASK_REGIDS
	.align		4
.L_24:
        /*0068*/ 	.byte	0x04, 0x29
        /*006a*/ 	.short	(.L_26 - .L_25)


	//   ....[0]....
.L_25:
        /*006c*/ 	.word	0xffffffff


	//   ....[1]....
        /*0070*/ 	.word	0xffffffff


	//   ....[2]....
        /*0074*/ 	.word	0xffffffff


	//   ....[3]....
        /*0078*/ 	.word	0xffffffff


	//   ....[4]....
        /*007c*/ 	.word	0xffffffff


	//   ....[5]....
        /*0080*/ 	.word	0xffffffff


	//   ....[6]....
        /*0084*/ 	.word	0xffffffff


	//   ....[7]....
        /*0088*/ 	.word	0xffffffff


	//----- nvinfo : EIATTR_COOP_GROUP_INSTR_OFFSETS
	.align		4
.L_26:
        /*008c*/ 	.byte	0x04, 0x28
        /*008e*/ 	.short	(.L_28 - .L_27)


	//   ....[0]....
.L_27:
        /*0090*/ 	.word	0x00000270


	//   ....[1]....
        /*0094*/ 	.word	0x00000290


	//   ....[2]....
        /*0098*/ 	.word	0x000002c0


	//   ....[3]....
        /*009c*/ 	.word	0x00000310


	//   ....[4]....
        /*00a0*/ 	.word	0x00000340


	//   ....[5]....
        /*00a4*/ 	.word	0x000003c0


	//   ....[6]....
        /*00a8*/ 	.word	0x000003f0


	//   ....[7]....
        /*00ac*/ 	.word	0x00000400


	//----- nvinfo : EIATTR_SYSCALL_OFFSETS
	.align		4
.L_28:
        /*00b0*/ 	.byte	0x04, 0x46
        /*00b2*/ 	.short	(.L_30 - .L_29)


	//   ....[0]....
.L_29:
        /*00b4*/ 	.word	0x00000790


	//----- nvinfo : EIATTR_EXIT_INSTR_OFFSETS
	.align		4
.L_30:
        /*00b8*/ 	.byte	0x04, 0x1c
        /*00ba*/ 	.short	(.L_32 - .L_31)


	//   ....[0]....
.L_31:
        /*00bc*/ 	.word	0x00000b30


	//   ....[1]....
        /*00c0*/ 	.word	0x00000b60


	//----- nvinfo : EIATTR_REQNTID
	.align		4
.L_32:
        /*00c4*/ 	.byte	0x04, 0x10
        /*00c6*/ 	.short	(.L_34 - .L_33)
.L_33:
        /*00c8*/ 	.word	0x00000040
        /*00cc*/ 	.word	0x00000001
        /*00d0*/ 	.word	0x00000001


	//----- nvinfo : EIATTR_CRS_STACK_SIZE
	.align		4
.L_34:
        /*00d4*/ 	.byte	0x04, 0x1e
        /*00d6*/ 	.short	(.L_36 - .L_35)
.L_35:
        /*00d8*/ 	.word	0x00000000


	//----- nvinfo : EIATTR_CBANK_PARAM_SIZE
	.align		4
.L_36:
        /*00dc*/ 	.byte	0x03, 0x19
        /*00de*/ 	.short	0x0020


	//----- nvinfo : EIATTR_PARAM_CBANK
	.align		4
        /*00e0*/ 	.byte	0x04, 0x0a
        /*00e2*/ 	.short	(.L_38 - .L_37)
	.align		4
.L_37:
        /*00e4*/ 	.word	index@(.nv.constant0.triton_per_fused_gather_sort_0)
        /*00e8*/ 	.short	0x0210
        /*00ea*/ 	.short	0x0020


	//----- nvinfo : EIATTR_SW_WAR
	.align		4
.L_38:
        /*00ec*/ 	.byte	0x04, 0x36
        /*00ee*/ 	.short	(.L_40 - .L_39)
.L_39:
        /*00f0*/ 	.word	0x00000008
.L_40:


//--------------------- .nv.callgraph             --------------------------
	.section	.nv.callgraph,"",@"SHT_CUDA_CALLGRAPH"
	.align	4
	.sectionentsize	8
	.align		4
        /*0000*/ 	.word	0x00000000
	.align		4
        /*0004*/ 	.word	0xffffffff
	.align		4
        /*0008*/ 	.word	index@(triton_per_fused_gather_sort_0)
	.align		4
        /*000c*/ 	.word	index@(__assertfail)
	.align		4
        /*0010*/ 	.word	0x00000000
	.align		4
        /*0014*/ 	.word	0xfffffffe
	.align		4
        /*0018*/ 	.word	0x00000000
	.align		4
        /*001c*/ 	.word	0xfffffffd
	.align		4
        /*0020*/ 	.word	0x00000000
	.align		4
        /*0024*/ 	.word	0xfffffffc


//--------------------- .nv.constant4             --------------------------
	.section	.nv.constant4,"a",@progbits
	.align	8
	.align		8
.nv.constant4:
        /*0000*/ 	.dword	__assertfail
	.align		8
        /*0008*/ 	.dword	assertFunc_0
	.align		8
        /*0010*/ 	.dword	assertFile_0
	.align		8
        /*0018*/ 	.dword	assertMessage_0


//--------------------- .text.triton_per_fused_gather_sort_0 --------------------------
	.section	.text.triton_per_fused_gather_sort_0,"ax",@progbits
	.sectionflags	@"SHF_BARRIERS=1"
	.align	128
        .global         triton_per_fused_gather_sort_0
        .type           triton_per_fused_gather_sort_0,@function
        .size           triton_per_fused_gather_sort_0,(.L_x_4 - triton_per_fused_gather_sort_0)
        .other          triton_per_fused_gather_sort_0,@"STO_CUDA_ENTRY STV_DEFAULT"
triton_per_fused_gather_sort_0:
.text.triton_per_fused_gather_sort_0:
[----:B------:R-:W0:Y:S02]  /*0000*/  LDC R1, c[0x0][0x28] ;  /* 0x00000a00ff017b82 */ /* 0x000e240000000800 */
[----:B------:R-:W1:Y:S01]  /*0010*/  S2R R0, SR_TID.X ;  /* 0x0000000000007919 */ /* 0x000e620000002100 */
[----:B------:R-:W-:Y:S01]  /*0020*/  ULDC.64 UR4, c[0x0][0x208] ;  /* 0x0000820000047ab9 */ /* 0x000fe20000000a00 */
[----:B------:R-:W-:Y:S01]  /*0030*/  BSSY B0, `(.L_x_0) ;  /* 0x0000012000007945 */ /* 0x000fe20003800000 */
[----:B------:R-:W-:Y:S01]  /*0040*/  CS2R R4, SRZ ;  /* 0x0000000000047805 */ /* 0x000fe2000001ff00 */
[----:B------:R-:W2:Y:S01]  /*0050*/  S2R R15, SR_CTAID.X ;  /* 0x00000000000f7919 */ /* 0x000ea20000002500 */
[----:B------:R-:W-:Y:S02]  /*0060*/  CS2R R6, SRZ ;  /* 0x0000000000067805 */ /* 0x000fe4000001ff00 */
[----:B-1----:R-:W-:Y:S02]  /*0070*/  SHF.R.U32.HI R14, RZ, 0x1, R0 ;  /* 0x00000001ff0e7819 */ /* 0x002fe40000011600 */
[----:B------:R-:W-:Y:S01]  /*0080*/  LOP3.LUT R9, R0, 0x20, RZ, 0xc0, !PT ;  /* 0x0000002000097812 */ /* 0x000fe200078ec0ff */
[----:B--2---:R-:W-:Y:S01]  /*0090*/  IMAD.SHL.U32 R15, R15, 0x20, RZ ;  /* 0x000000200f0f7824 */ /* 0x004fe200078e00ff */
[----:B------:R-:W-:-:S02]  /*00a0*/  SGXT.U32 R14, R14, 0x4 ;  /* 0x000000040e0e781a */ /* 0x000fc40000000000 */
[----:B------:R-:W-:Y:S02]  /*00b0*/  SHF.R.U32.HI R17, RZ, 0x1, R9 ;  /* 0x00000001ff117819 */ /* 0x000fe40000011609 */
[----:B------:R-:W-:Y:S02]  /*00c0*/  LOP3.LUT R16, R0, 0x1, RZ, 0xc0, !PT ;  /* 0x0000000100107812 */ /* 0x000fe400078ec0ff */
[----:B------:R-:W-:-:S04]  /*00d0*/  LOP3.LUT R21, R15, R14, R17, 0xfe, !PT ;  /* 0x0000000e0f157212 */ /* 0x000fc800078efe11 */
[C---:B------:R-:W-:Y:S01]  /*00e0*/  ISETP.GE.AND P2, PT, R21.reuse, 0x100, PT ;  /* 0x000001001500780c */ /* 0x040fe20003f46270 */
[----:B------:R-:W-:-:S04]  /*00f0*/  IMAD.SHL.U32 R19, R21, 0x4, RZ ;  /* 0x0000000415137824 */ /* 0x000fc800078e00ff */
[----:B------:R-:W-:-:S08]  /*0100*/  IMAD R18, R16, 0x2, R19 ;  /* 0x0000000210127824 */ /* 0x000fd000078e0213 */
[----:B------:R-:W-:Y:S05]  /*0110*/  @P2 BRA `(.L_x_1) ;  /* 0x00000000000c2947 */ /* 0x000fea0003800000 */
[----:B------:R-:W1:Y:S02]  /*0120*/  LDC.64 R4, c[0x0][0x210] ;  /* 0x00008400ff047b82 */ /* 0x000e640000000a00 */
[----:B-1----:R-:W-:-:S06]  /*0130*/  IMAD.WIDE R4, R18, 0x8, R4 ;  /* 0x0000000812047825 */ /* 0x002fcc00078e0204 */
[----:B------:R-:W5:Y:S02]  /*0140*/  LDG.E.128 R4, desc[UR4][R4.64] ;  /* 0x0000000404047981 */ /* 0x000f64000c1e1d00 */
.L_x_1:
[----:B------:R-:W-:Y:S05]  /*0150*/  BSYNC B0 ;  /* 0x0000000000007941 */ /* 0x000fea0003800000 */
.L_x_0:
[----:B-----5:R-:W-:Y:S02]  /*0160*/  SEL R11, R4, RZ, !P2 ;  /* 0x000000ff040b7207 */ /* 0x020fe40005000000 */
[----:B------:R-:W-:Y:S02]  /*0170*/  SEL R8, R6, RZ, !P2 ;  /* 0x000000ff06087207 */ /* 0x000fe40005000000 */
[----:B------:R-:W-:Y:S02]  /*0180*/  SEL R10, R5, RZ, !P2 ;  /* 0x000000ff050a7207 */ /* 0x000fe40005000000 */
[----:B------:R-:W-:Y:S02]  /*0190*/  SEL R13, R7, RZ, !P2 ;  /* 0x000000ff070d7207 */ /* 0x000fe40005000000 */
[----:B------:R-:W-:Y:S02]  /*01a0*/  ISETP.NE.U32.AND P0, PT, R16, 0x1, PT ;  /* 0x000000011000780c */ /* 0x000fe40003f05070 */
[----:B------:R-:W-:-:S02]  /*01b0*/  ISETP.LE.U32.AND P1, PT, R11, R8, PT ;  /* 0x000000080b00720c */ /* 0x000fc40003f23070 */
[----:B------:R-:W-:Y:S02]  /*01c0*/  LOP3.LUT R20, R11, R8, RZ, 0x3c, !PT ;  /* 0x000000080b147212 */ /* 0x000fe400078e3cff */
[-C--:B------:R-:W-:Y:S02]  /*01d0*/  ISETP.LE.XOR.EX P0, PT, R10, R13.reuse, !P0, P1 ;  /* 0x0000000d0a00720c */ /* 0x080fe40004703b10 */
[----:B------:R-:W-:Y:S02]  /*01e0*/  LOP3.LUT R24, R0, 0x1, RZ, 0xc, !PT ;  /* 0x0000000100187812 */ /* 0x000fe400078e0cff */
[----:B------:R-:W-:Y:S02]  /*01f0*/  SEL R20, R20, RZ, !P0 ;  /* 0x000000ff14147207 */ /* 0x000fe40004000000 */
[----:B------:R-:W-:Y:S02]  /*0200*/  LOP3.LUT R12, R10, R13, RZ, 0x3c, !PT ;  /* 0x0000000d0a0c7212 */ /* 0x000fe400078e3cff */
[----:B------:R-:W-:-:S02]  /*0210*/  LOP3.LUT R3, R20, R11, RZ, 0x3c, !PT ;  /* 0x0000000b14037212 */ /* 0x000fc400078e3cff */
[----:B------:R-:W-:Y:S02]  /*0220*/  SEL R12, R12, RZ, !P0 ;  /* 0x000000ff0c0c7207 */ /* 0x000fe40004000000 */
[----:B------:R-:W-:Y:S01]  /*0230*/  LOP3.LUT R25, R20, R8, RZ, 0x3c, !PT ;  /* 0x0000000814197212 */ /* 0x000fe200078e3cff */
[----:B------:R-:W-:Y:S01]  /*0240*/  IMAD.WIDE.U32 R6, R3, R24, RZ ;  /* 0x0000001803067225 */ /* 0x000fe200078e00ff */
[----:B------:R-:W-:-:S03]  /*0250*/  LOP3.LUT R29, R12, R10, RZ, 0x3c, !PT ;  /* 0x0000000a0c1d7212 */ /* 0x000fc600078e3cff */
[----:B------:R-:W-:Y:S01]  /*0260*/  IMAD.WIDE.U32 R2, R3, R16, RZ ;  /* 0x0000001003027225 */ /* 0x000fe200078e00ff */
[----:B------:R-:W1:Y:S03]  /*0270*/  SHFL.BFLY PT, R5, R6, 0x1, 0x1f ;  /* 0x0c201f0006057f89 */ /* 0x000e6600000e0000 */
[C---:B------:R-:W-:Y:S01]  /*0280*/  IMAD R23, R29.reuse, R24, RZ ;  /* 0x000000181d177224 */ /* 0x040fe200078e02ff */
[----:B------:R-:W2:Y:S01]  /*0290*/  SHFL.BFLY PT, R27, R2, 0x1, 0x1f ;  /* 0x0c201f00021b7f89 */ /* 0x000ea200000e0000 */
[----:B------:R-:W-:Y:S02]  /*02a0*/  IMAD R29, R29, R16, RZ ;  /* 0x000000101d1d7224 */ /* 0x000fe400078e02ff */
[----:B------:R-:W-:-:S05]  /*02b0*/  IMAD.IADD R7, R7, 0x1, R23 ;  /* 0x0000000107077824 */ /* 0x000fca00078e0217 */
[----:B------:R-:W-:Y:S01]  /*02c0*/  SHFL.BFLY PT, R26, R7, 0x1, 0x1f ;  /* 0x0c201f00071a7f89 */ /* 0x000fe200000e0000 */
[----:B-1----:R-:W-:Y:S01]  /*02d0*/  IADD3 R22, P0, R5, R6, RZ ;  /* 0x0000000605167210 */ /* 0x002fe20007f1e0ff */
[----:B------:R-:W-:Y:S01]  /*02e0*/  IMAD.WIDE.U32 R4, R25, R24, RZ ;  /* 0x0000001819047225 */ /* 0x000fe200078e00ff */
[----:B--2---:R-:W-:-:S03]  /*02f0*/  IADD3 R27, P1, R27, R2, RZ ;  /* 0x000000021b1b7210 */ /* 0x004fc60007f3e0ff */
[----:B------:R-:W-:Y:S01]  /*0300*/  IMAD.IADD R6, R3, 0x1, R29 ;  /* 0x0000000103067824 */ /* 0x000fe200078e021d */
[----:B------:R-:W1:Y:S01]  /*0310*/  SHFL.BFLY PT, R23, R4, 0x1, 0x1f ;  /* 0x0c201f0004177f89 */ /* 0x000e6200000e0000 */
[----:B------:R-:W-:Y:S01]  /*0320*/  IMAD.WIDE.U32 R2, R25, R16, RZ ;  /* 0x0000001019027225 */ /* 0x000fe200078e00ff */
[----:B------:R-:W-:-:S04]  /*0330*/  LOP3.LUT R29, R12, R13, RZ, 0x3c, !PT ;  /* 0x0000000d0c1d7212 */ /* 0x000fc800078e3cff */
[----:B------:R-:W2:Y:S01]  /*0340*/  SHFL.BFLY PT, R25, R2, 0x1, 0x1f ;  /* 0x0c201f0002197f89 */ /* 0x000ea200000e0000 */
[C---:B------:R-:W-:Y:S02]  /*0350*/  IMAD R24, R29.reuse, R24, RZ ;  /* 0x000000181d187224 */ /* 0x040fe400078e02ff */
[----:B------:R-:W-:Y:S02]  /*0360*/  IMAD R29, R29, R16, RZ ;  /* 0x000000101d1d7224 */ /* 0x000fe400078e02ff */
[----:B------:R-:W-:Y:S02]  /*0370*/  IMAD.IADD R5, R5, 0x1, R24 ;  /* 0x0000000105057824 */ /* 0x000fe400078e0218 */
[----:B------:R-:W-:Y:S01]  /*0380*/  IMAD.IADD R3, R3, 0x1, R29 ;  /* 0x0000000103037824 */ /* 0x000fe200078e021d */
[----:B-1----:R-:W-:Y:S01]  /*0390*/  IADD3 R23, P3, R23, R4, RZ ;  /* 0x0000000417177210 */ /* 0x002fe20007f7e0ff */
[----:B------:R-:W-:Y:S01]  /*03a0*/  IMAD.X R4, R26, 0x1, R7, P0 ;  /* 0x000000011a047824 */ /* 0x000fe200000e0607 */
[----:B------:R-:W-:-:S02]  /*03b0*/  ISETP.GT.U32.AND P0, PT, R22, R27, PT ;  /* 0x0000001b1600720c */ /* 0x000fc40003f04070 */
[----:B------:R-:W1:Y:S01]  /*03c0*/  SHFL.BFLY PT, R26, R3, 0x1, 0x1f ;  /* 0x0c201f00031a7f89 */ /* 0x000e6200000e0000 */
[----:B------:R-:W-:Y:S02]  /*03d0*/  LOP3.LUT R27, R27, R22, RZ, 0x3c, !PT ;  /* 0x000000161b1b7212 */ /* 0x000fe400078e3cff */
[----:B--2---:R-:W-:Y:S01]  /*03e0*/  IADD3 R24, P4, R25, R2, RZ ;  /* 0x0000000219187210 */ /* 0x004fe20007f9e0ff */
[----:B------:R-:W2:Y:S04]  /*03f0*/  SHFL.BFLY PT, R22, R5, 0x1, 0x1f ;  /* 0x0c201f0005167f89 */ /* 0x000ea800000e0000 */
[----:B------:R-:W3:Y:S01]  /*0400*/  SHFL.BFLY PT, R25, R6, 0x1, 0x1f ;  /* 0x0c201f0006197f89 */ /* 0x000ee200000e0000 */
[----:B-1----:R-:W-:Y:S02]  /*0410*/  IMAD.X R26, R26, 0x1, R3, P4 ;  /* 0x000000011a1a7824 */ /* 0x002fe400020e0603 */
[----:B--2---:R-:W-:-:S02]  /*0420*/  IMAD.X R7, R22, 0x1, R5, P3 ;  /* 0x0000000116077824 */ /* 0x004fc400018e0605 */
[----:B---3--:R-:W-:Y:S01]  /*0430*/  IMAD.X R25, R25, 0x1, R6, P1 ;  /* 0x0000000119197824 */ /* 0x008fe200008e0606 */
[----:B------:R-:W-:Y:S02]  /*0440*/  ISETP.GT.U32.AND P1, PT, R23, R24, PT ;  /* 0x000000181700720c */ /* 0x000fe40003f24070 */
[----:B------:R-:W-:Y:S02]  /*0450*/  LOP3.LUT R23, R24, R23, RZ, 0x3c, !PT ;  /* 0x0000001718177212 */ /* 0x000fe400078e3cff */
[----:B------:R-:W-:Y:S02]  /*0460*/  ISETP.GT.AND.EX P0, PT, R4, R25, PT, P0 ;  /* 0x000000190400720c */ /* 0x000fe40003f04300 */
[----:B------:R-:W-:Y:S02]  /*0470*/  ISETP.GT.AND.EX P1, PT, R7, R26, PT, P1 ;  /* 0x0000001a0700720c */ /* 0x000fe40003f24310 */
[----:B------:R-:W-:Y:S02]  /*0480*/  SEL R2, R27, RZ, P0 ;  /* 0x000000ff1b027207 */ /* 0x000fe40000000000 */
[----:B------:R-:W-:-:S02]  /*0490*/  LOP3.LUT R6, R25, R4, RZ, 0x3c, !PT ;  /* 0x0000000419067212 */ /* 0x000fc400078e3cff */
[----:B------:R-:W-:Y:S02]  /*04a0*/  LOP3.LUT R4, R26, R7, RZ, 0x3c, !PT ;  /* 0x000000071a047212 */ /* 0x000fe400078e3cff */
[----:B------:R-:W-:Y:S02]  /*04b0*/  SEL R3, R23, RZ, P1 ;  /* 0x000000ff17037207 */ /* 0x000fe40000800000 */
[----:B------:R-:W-:Y:S02]  /*04c0*/  LOP3.LUT R11, R2, R20, R11, 0x96, !PT ;  /* 0x00000014020b7212 */ /* 0x000fe400078e960b */
[----:B------:R-:W-:Y:S02]  /*04d0*/  SEL R5, R6, RZ, P0 ;  /* 0x000000ff06057207 */ /* 0x000fe40000000000 */
[----:B------:R-:W-:Y:S02]  /*04e0*/  SEL R2, R4, RZ, P1 ;  /* 0x000000ff04027207 */ /* 0x000fe40000800000 */
[----:B------:R-:W-:-:S02]  /*04f0*/  LOP3.LUT R8, R3, R20, R8, 0x96, !PT ;  /* 0x0000001403087212 */ /* 0x000fc400078e9608 */
[----:B------:R-:W-:Y:S02]  /*0500*/  LOP3.LUT R10, R5, R12, R10, 0x96, !PT ;  /* 0x0000000c050a7212 */ /* 0x000fe400078e960a */
[----:B------:R-:W-:Y:S02]  /*0510*/  LOP3.LUT R13, R2, R12, R13, 0x96, !PT ;  /* 0x0000000c020d7212 */ /* 0x000fe400078e960d */
[----:B------:R-:W-:Y:S02]  /*0520*/  ISETP.GT.U32.AND P0, PT, R11, R8, PT ;  /* 0x000000080b00720c */ /* 0x000fe40003f04070 */
[----:B------:R-:W-:Y:S02]  /*0530*/  LOP3.LUT R24, R13, R10, RZ, 0x3c, !PT ;  /* 0x0000000a0d187212 */ /* 0x000fe400078e3cff */
[----:B------:R-:W-:Y:S02]  /*0540*/  ISETP.GT.AND.EX P0, PT, R10, R13, PT, P0 ;  /* 0x0000000d0a00720c */ /* 0x000fe40003f04300 */
[----:B------:R-:W-:-:S02]  /*0550*/  LOP3.LUT R2, R8, R11, RZ, 0x3c, !PT ;  /* 0x0000000b08027212 */ /* 0x000fc400078e3cff */
[----:B------:R-:W-:Y:S02]  /*0560*/  SEL R24, R24, RZ, P0 ;  /* 0x000000ff18187207 */ /* 0x000fe40000000000 */
[----:B------:R-:W-:Y:S02]  /*0570*/  SEL R2, R2, RZ, P0 ;  /* 0x000000ff02027207 */ /* 0x000fe40000000000 */
[C---:B------:R-:W-:Y:S02]  /*0580*/  LOP3.LUT R22, R24.reuse, R10, RZ, 0x3c, !PT ;  /* 0x0000000a18167212 */ /* 0x040fe400078e3cff */
[----:B------:R-:W-:Y:S02]  /*0590*/  LOP3.LUT R24, R24, R13, RZ, 0x3c, !PT ;  /* 0x0000000d18187212 */ /* 0x000fe400078e3cff */
[----:B------:R-:W-:Y:S02]  /*05a0*/  SHF.R.U32.HI R25, RZ, 0x1d, R22 ;  /* 0x0000001dff197819 */ /* 0x000fe40000011616 */
[----:B------:R-:W-:-:S02]  /*05b0*/  SHF.R.U32.HI R23, RZ, 0x1d, R24 ;  /* 0x0000001dff177819 */ /* 0x000fc40000011618 */
[C---:B------:R-:W-:Y:S02]  /*05c0*/  LOP3.LUT R4, R2.reuse, R11, RZ, 0x3c, !PT ;  /* 0x0000000b02047212 */ /* 0x040fe400078e3cff */
[----:B------:R-:W-:Y:S02]  /*05d0*/  LOP3.LUT R2, R2, R8, RZ, 0x3c, !PT ;  /* 0x0000000802027212 */ /* 0x000fe400078e3cff */
[----:B------:R-:W-:Y:S02]  /*05e0*/  LOP3.LUT R25, R25, 0x4, RZ, 0xc0, !PT ;  /* 0x0000000419197812 */ /* 0x000fe400078ec0ff */
[----:B------:R-:W-:Y:S02]  /*05f0*/  LOP3.LUT R23, R23, 0x4, RZ, 0xc0, !PT ;  /* 0x0000000417177812 */ /* 0x000fe400078ec0ff */
[----:B------:R-:W-:Y:S02]  /*0600*/  IADD3 R25, P0, R25, R4, RZ ;  /* 0x0000000419197210 */ /* 0x000fe40007f1e0ff */
[----:B------:R-:W-:-:S03]  /*0610*/  IADD3 R23, P1, R23, R2, RZ ;  /* 0x0000000217177210 */ /* 0x000fc60007f3e0ff */
[----:B------:R-:W-:Y:S01]  /*0620*/  IMAD.X R22, RZ, RZ, R22, P0 ;  /* 0x000000ffff167224 */ /* 0x000fe200000e0616 */
[----:B------:R-:W-:Y:S01]  /*0630*/  LOP3.LUT R2, R25, R23, RZ, 0xfc, !PT ;  /* 0x0000001719027212 */ /* 0x000fe200078efcff */
[----:B------:R-:W-:-:S03]  /*0640*/  IMAD.X R24, RZ, RZ, R24, P1 ;  /* 0x000000ffff187224 */ /* 0x000fc600008e0618 */
[----:B------:R-:W-:Y:S02]  /*0650*/  ISETP.GE.U32.AND P0, PT, R2, 0x4, PT ;  /* 0x000000040200780c */ /* 0x000fe40003f06070 */
[----:B------:R-:W-:-:S04]  /*0660*/  LOP3.LUT R2, R22, R24, RZ, 0xfc, !PT ;  /* 0x0000001816027212 */ /* 0x000fc800078efcff */
[----:B------:R-:W-:-:S04]  /*0670*/  ISETP.GE.U32.AND.EX P0, PT, R2, RZ, PT, P0 ;  /* 0x000000ff0200720c */ /* 0x000fc80003f06100 */
[----:B------:R-:W-:-:S13]  /*0680*/  ISETP.GT.OR P0, PT, R21, 0xff, !P0 ;  /* 0x000000ff1500780c */ /* 0x000fda0004704670 */
[----:B------:R-:W-:Y:S05]  /*0690*/  @P0 BRA `(.L_x_2) ;  /* 0x0000000000400947 */ /* 0x000fea0003800000 */
[----:B------:R-:W-:Y:S01]  /*06a0*/  MOV R2, 0x0 ;  /* 0x0000000000027802 */ /* 0x000fe20000000f00 */
[----:B------:R-:W-:Y:S01]  /*06b0*/  ULDC.64 UR6, c[0x4][0x18] ;  /* 0x0100060000067ab9 */ /* 0x000fe20000000a00 */
[----:B------:R-:W-:Y:S01]  /*06c0*/  ULDC.64 UR8, c[0x4][0x8] ;  /* 0x0100020000087ab9 */ /* 0x000fe20000000a00 */
[----:B------:R-:W-:-:S07]  /*06d0*/  IMAD.U32 R4, RZ, RZ, UR6 ;  /* 0x00000006ff047e24 */ /* 0x000fce000f8e00ff */
[----:B------:R-:W-:Y:S01]  /*06e0*/  LEPC R20, `(.L_x_2) ;  /* 0x00000000b014794e */ /* 0x000fe20000000000 */
[----:B------:R-:W-:Y:S01]  /*06f0*/  IMAD.U32 R5, RZ, RZ, UR7 ;  /* 0x00000007ff057e24 */ /* 0x000fe2000f8e00ff */
[----:B------:R-:W1:Y:S01]  /*0700*/  LDC.64 R2, c[0x4][R2] ;  /* 0x0100000002027b82 */ /* 0x000e620000000a00 */
[----:B------:R-:W-:Y:S01]  /*0710*/  ULDC.64 UR6, c[0x4][0x10] ;  /* 0x0100040000067ab9 */ /* 0x000fe20000000a00 */
[----:B------:R-:W-:Y:S02]  /*0720*/  IMAD.U32 R10, RZ, RZ, UR8 ;  /* 0x00000008ff0a7e24 */ /* 0x000fe4000f8e00ff */
[----:B------:R-:W-:Y:S02]  /*0730*/  IMAD.U32 R6, RZ, RZ, UR6 ;  /* 0x00000006ff067e24 */ /* 0x000fe4000f8e00ff */
[----:B------:R-:W-:Y:S02]  /*0740*/  IMAD.U32 R7, RZ, RZ, UR7 ;  /* 0x00000007ff077e24 */ /* 0x000fe4000f8e00ff */
[----:B------:R-:W-:-:S02]  /*0750*/  IMAD.U32 R11, RZ, RZ, UR9 ;  /* 0x00000009ff0b7e24 */ /* 0x000fc4000f8e00ff */
[----:B------:R-:W-:Y:S02]  /*0760*/  IMAD.MOV.U32 R8, RZ, RZ, 0x29 ;  /* 0x00000029ff087424 */ /* 0x000fe400078e00ff */
[----:B------:R-:W-:Y:S02]  /*0770*/  IMAD.MOV.U32 R12, RZ, RZ, 0x1 ;  /* 0x00000001ff0c7424 */ /* 0x000fe400078e00ff */
[----:B------:R-:W-:-:S07]  /*0780*/  IMAD.MOV.U32 R13, RZ, RZ, RZ ;  /* 0x000000ffff0d7224 */ /* 0x000fce00078e00ff */
[----:B01----:R-:W-:Y:S05]  /*0790*/  CALL.ABS.NOINC R2 ;  /* 0x0000000002007343 */ /* 0x003fea0003c00000 */
.L_x_2:
[----:B------:R-:W1:Y:S01]  /*07a0*/  S2R R10, SR_CgaCtaId ;  /* 0x00000000000a7919 */ /* 0x000e620000008800 */
[----:B------:R-:W-:Y:S01]  /*07b0*/  MOV R7, 0x400 ;  /* 0x0000040000077802 */ /* 0x000fe20000000f00 */
[----:B------:R-:W-:Y:S01]  /*07c0*/  IMAD.SHL.U32 R8, R16, 0x40, RZ ;  /* 0x0000004010087824 */ /* 0x000fe200078e00ff */
[----:B------:R-:W-:Y:S01]  /*07d0*/  LOP3.LUT R6, R0, 0x3f, RZ, 0xc0, !PT ;  /* 0x0000003f00067812 */ /* 0x000fe200078ec0ff */
[----:B------:R-:W-:Y:S05]  /*07e0*/  WARPSYNC.ALL ;  /* 0x0000000000007948 */ /* 0x000fea0003800000 */
[----:B------:R-:W-:Y:S01]  /*07f0*/  BAR.SYNC.DEFER_BLOCKING 0x0 ;  /* 0x0000000000007b1d */ /* 0x000fe20000010000 */
[----:B------:R-:W-:-:S02]  /*0800*/  LOP3.LUT R15, R15, 0x1f, R0, 0xf8, !PT ;  /* 0x0000001f0f0f7812 */ /* 0x000fc400078ef800 */
[----:B------:R-:W-:Y:S02]  /*0810*/  LOP3.LUT R14, R17, R8, R14, 0xfe, !PT ;  /* 0x00000008110e7212 */ /* 0x000fe400078efe0e */
[----:B------:R-:W-:Y:S01]  /*0820*/  LOP3.LUT R12, R6, 0x40, RZ, 0xfc, !PT ;  /* 0x00000040060c7812 */ /* 0x000fe200078efcff */
[----:B------:R-:W-:Y:S02]  /*0830*/  ULDC.64 UR6, c[0x0][0x218] ;  /* 0x0000860000067ab9 */ /* 0x000fe40000000a00 */
[----:B------:R-:W-:Y:S02]  /*0840*/  LEA R4, P0, R25, UR6, 0x2 ;  /* 0x0000000619047c11 */ /* 0x000fe4000f8010ff */
[----:B------:R-:W-:Y:S02]  /*0850*/  LEA R2, P1, R23, UR6, 0x2 ;  /* 0x0000000617027c11 */ /* 0x000fe4000f8210ff */
[----:B------:R-:W-:Y:S02]  /*0860*/  LEA.HI.X R5, R25, UR7, R22, 0x2, P0 ;  /* 0x0000000719057c11 */ /* 0x000fe400080f1416 */
[----:B------:R-:W-:-:S02]  /*0870*/  LEA.HI.X R3, R23, UR7, R24, 0x2, P1 ;  /* 0x0000000717037c11 */ /* 0x000fc400088f1418 */
[----:B------:R-:W-:Y:S01]  /*0880*/  SHF.R.U32.HI R12, RZ, 0x2, R12 ;  /* 0x00000002ff0c7819 */ /* 0x000fe2000001160c */
[----:B------:R-:W-:Y:S01]  /*0890*/  IMAD.WIDE R4, R19, 0x4, R4 ;  /* 0x0000000413047825 */ /* 0x000fe200078e0204 */
[----:B------:R-:W-:Y:S02]  /*08a0*/  ISETP.GE.AND P0, PT, R15, 0x100, PT ;  /* 0x000001000f00780c */ /* 0x000fe40003f06270 */
[----:B------:R-:W-:Y:S01]  /*08b0*/  LOP3.LUT R12, R12, 0x18, RZ, 0xc0, !PT ;  /* 0x000000180c0c7812 */ /* 0x000fe200078ec0ff */
[----:B------:R-:W-:Y:S01]  /*08c0*/  IMAD.WIDE R2, R19, 0x4, R2 ;  /* 0x0000000413027825 */ /* 0x000fe200078e0202 */
[----:B-1----:R-:W-:Y:S02]  /*08d0*/  PRMT R7, R10, 0x654, R7 ;  /* 0x000006540a077816 */ /* 0x002fe40000000007 */
[----:B------:R-:W-:Y:S02]  /*08e0*/  SHF.R.U32.HI R10, RZ, 0x2, R0 ;  /* 0x00000002ff0a7819 */ /* 0x000fe40000011600 */
[----:B------:R-:W-:Y:S01]  /*08f0*/  LEA.HI R13, R8, R7, RZ, 0x1e ;  /* 0x00000007080d7211 */ /* 0x000fe200078ff0ff */
[----:B------:R-:W-:Y:S01]  /*0900*/  IMAD R11, R16, 0x10, R7 ;  /* 0x00000010100b7824 */ /* 0x000fe200078e0207 */
[----:B------:R-:W-:Y:S01]  /*0910*/  LOP3.LUT R10, R10, 0x8, RZ, 0xc0, !PT ;  /* 0x000000080a0a7812 */ /* 0x000fe200078ec0ff */
[----:B------:R-:W-:-:S02]  /*0920*/  IMAD.MOV.U32 R8, RZ, RZ, RZ ;  /* 0x000000ffff087224 */ /* 0x000fc400078e00ff */
[C---:B------:R-:W-:Y:S02]  /*0930*/  IMAD R17, R14.reuse, 0x8, R11 ;  /* 0x000000080e117824 */ /* 0x040fe400078e020b */
[----:B------:R-:W-:Y:S02]  /*0940*/  IMAD R21, R14, 0x8, R13 ;  /* 0x000000080e157824 */ /* 0x000fe400078e020d */
[C---:B------:R-:W-:Y:S01]  /*0950*/  IMAD.IADD R11, R7.reuse, 0x1, R10 ;  /* 0x00000001070b7824 */ /* 0x040fe200078e020a */
[----:B------:R1:W-:Y:S01]  /*0960*/  STS.64 [R17], R4 ;  /* 0x0000000411007388 */ /* 0x0003e20000000a00 */
[----:B------:R-:W-:Y:S02]  /*0970*/  IMAD.IADD R13, R7, 0x1, R12 ;  /* 0x00000001070d7824 */ /* 0x000fe400078e020c */
[C---:B------:R-:W-:Y:S01]  /*0980*/  IMAD R11, R6.reuse, 0x8, R11 ;  /* 0x00000008060b7824 */ /* 0x040fe200078e020b */
[----:B------:R-:W-:Y:S01]  /*0990*/  STS.64 [R21+0x108], R2 ;  /* 0x0001080215007388 */ /* 0x000fe20000000a00 */
[----:B------:R-:W-:-:S02]  /*09a0*/  IMAD R13, R6, 0x8, R13 ;  /* 0x00000008060d7824 */ /* 0x000fc400078e020d */
[----:B------:R-:W-:Y:S01]  /*09b0*/  IMAD.MOV.U32 R6, RZ, RZ, RZ ;  /* 0x000000ffff067224 */ /* 0x000fe200078e00ff */
[----:B------:R-:W-:Y:S01]  /*09c0*/  BAR.SYNC.DEFER_BLOCKING 0x0 ;  /* 0x0000000000007b1d */ /* 0x000fe20000010000 */
[----:B-1----:R-:W-:-:S05]  /*09d0*/  IMAD.SHL.U32 R4, R0, 0x4, RZ ;  /* 0x0000000400047824 */ /* 0x002fca00078e00ff */
[----:B------:R-:W-:Y:S01]  /*09e0*/  ULDC.64 UR6, c[0x0][0x220] ;  /* 0x0000880000067ab9 */ /* 0x000fe20000000a00 */
[----:B------:R-:W1:Y:S04]  /*09f0*/  LDS.64 R10, [R11] ;  /* 0x000000000b0a7984 */ /* 0x000e680000000a00 */
[----:B------:R-:W2:Y:S04]  /*0a00*/  LDS.64 R12, [R13+0x200] ;  /* 0x000200000d0c7984 */ /* 0x000ea80000000a00 */
[----:B-1----:R-:W3:Y:S04]  /*0a10*/  @!P0 LDG.E.EL R6, desc[UR4][R10.64] ;  /* 0x000000040a068981 */ /* 0x002ee8000c2e1900 */
[----:B--2---:R-:W2:Y:S01]  /*0a20*/  @!P0 LDG.E.EL R8, desc[UR4][R12.64] ;  /* 0x000000040c088981 */ /* 0x004ea2000c2e1900 */
[----:B------:R-:W-:-:S02]  /*0a30*/  LOP3.LUT R4, R4, 0x7c, RZ, 0xc0, !PT ;  /* 0x0000007c04047812 */ /* 0x000fc400078ec0ff */
[C---:B------:R-:W-:Y:S01]  /*0a40*/  LOP3.LUT R2, R0.reuse, 0x3e, RZ, 0xc0, !PT ;  /* 0x0000003e00027812 */ /* 0x040fe200078ec0ff */
[----:B------:R-:W-:Y:S01]  /*0a50*/  IMAD.SHL.U32 R0, R0, 0x8, RZ ;  /* 0x0000000800007824 */ /* 0x000fe200078e00ff */
[----:B------:R-:W-:Y:S01]  /*0a60*/  LEA.HI R9, R9, R4, RZ, 0x1b ;  /* 0x0000000409097211 */ /* 0x000fe200078fd8ff */
[--C-:B------:R-:W-:Y:S01]  /*0a70*/  IMAD R4, R4, 0x2, R7.reuse ;  /* 0x0000000204047824 */ /* 0x100fe200078e0207 */
[----:B------:R-:W-:Y:S01]  /*0a80*/  SHF.R.S32.HI R3, RZ, 0x1f, R18 ;  /* 0x0000001fff037819 */ /* 0x000fe20000011412 */
[----:B------:R-:W-:Y:S01]  /*0a90*/  IMAD R7, R2, 0x4, R7 ;  /* 0x0000000402077824 */ /* 0x000fe200078e0207 */
[----:B------:R-:W-:Y:S01]  /*0aa0*/  LEA R2, P0, R18, UR6, 0x2 ;  /* 0x0000000612027c11 */ /* 0x000fe2000f8010ff */
[----:B------:R-:W-:Y:S01]  /*0ab0*/  IMAD R9, R9, 0x4, R4 ;  /* 0x0000000409097824 */ /* 0x000fe200078e0204 */
[----:B------:R-:W-:Y:S02]  /*0ac0*/  LOP3.LUT R0, R0, 0x1f8, RZ, 0xc0, !PT ;  /* 0x000001f800007812 */ /* 0x000fe400078ec0ff */
[----:B------:R-:W-:Y:S01]  /*0ad0*/  LEA.HI.X R3, R18, UR7, R3, 0x2, P0 ;  /* 0x0000000712037c11 */ /* 0x000fe200080f1403 */
[----:B------:R-:W-:Y:S02]  /*0ae0*/  BAR.SYNC.DEFER_BLOCKING 0x0 ;  /* 0x0000000000007b1d */ /* 0x000fe40000010000 */
[----:B------:R-:W-:-:S04]  /*0af0*/  IMAD.IADD R0, R7, 0x1, R0 ;  /* 0x0000000107007824 */ /* 0x000fc800078e0200 */
[----:B---3--:R1:W-:Y:S04]  /*0b00*/  STS [R9], R6 ;  /* 0x0000000609007388 */ /* 0x0083e80000000800 */
[----:B--2---:R1:W-:Y:S01]  /*0b10*/  STS [R9+0x8], R8 ;  /* 0x0000080809007388 */ /* 0x0043e20000000800 */
[----:B------:R-:W-:Y:S06]  /*0b20*/  BAR.SYNC.DEFER_BLOCKING 0x0 ;  /* 0x0000000000007b1d */ /* 0x000fec0000010000 */
[----:B-1----:R-:W-:Y:S05]  /*0b30*/  @P2 EXIT ;  /* 0x000000000000294d */ /* 0x002fea0003800000 */
[----:B------:R-:W0:Y:S04]  /*0b40*/  LDS.64 R4, [R0] ;  /* 0x0000000000047984 */ /* 0x000e280000000a00 */
[----:B0-----:R-:W-:Y:S01]  /*0b50*/  STG.E.64 desc[UR4][R2.64], R4 ;  /* 0x0000000402007986 */ /* 0x001fe2000c101b04 */
[----:B------:R-:W-:Y:S05]  /*0b60*/  EXIT ;  /* 0x000000000000794d */ /* 0x000fea0003800000 */
.L_x_3:
[----:B------:R-:W-:-:S00]  /*0b70*/  BRA `(.L_x_3) ;  /* 0xfffffffc00fc7947 */ /* 0x000fc0000383ffff */
[----:B------:R-:W-:-:S00]  /*0b80*/  NOP ;  /* 0x0000000000007918 */ /* 0x000fc00000000000 */
[----:B------:R-:W-:-:S00]  /*0b90*/  NOP ;  /* 0x0000000000007918 */ /* 0x000fc00000000000 */
[----:B------:R-:W-:-:S00]  /*0ba0*/  NOP ;  /* 0x0000000000007918 */ /* 0x000fc00000000000 */
[----:B------:R-:W-:-:S00]  /*0bb0*/  NOP ;  /* 0x0000000000007918 */ /* 0x000fc00000000000 */
[----:B------:R-:W-:-:S00]  /*0bc0*/  NOP ;  /* 0x0000000000007918 */ /* 0x000fc00000000000 */
[----:B------:R-:W-:-:S00]  /*0bd0*/  NOP ;  /* 0x0000000000007918 */ /* 0x000fc00000000000 */
[----:B------:R-:W-:-:S00]  /*0be0*/  NOP ;  /* 0x0000000000007918 */ /* 0x000fc00000000000 */
[----:B------:R-:W-:-:S00]  /*0bf0*/  NOP ;  /* 0x0000000000007918 */ /* 0x000fc00000000000 */
.L_x_4:


//--------------------- .nv.global.init           --------------------------
	.section	.nv.global.init,"aw",@progbits
.nv.global.init:
	.type		assertFunc_0,@object
	.size		assertFunc_0,(assertMessage_0 - assertFunc_0)
assertFunc_0:
        /*0000*/ 	.byte	0x75, 0x6e, 0x6b, 0x6e, 0x6f, 0x77, 0x6e, 0x00
	.type		assertMessage_0,@object
	.size		assertMessage_0,(assertFile_0 - assertMessage_0)
assertMessage_0:
        /*0008*/ 	.byte	0x69, 0x6e, 0x64, 0x65, 0x78, 0x20, 0x6f, 0x75, 0x74, 0x20, 0x6f, 0x66, 0x20, 0x62, 0x6f, 0x75
        /*0018*/ 	.byte	0x6e, 0x64, 0x73, 0x3a, 0x20, 0x30, 0x20, 0x3c, 0x3d, 0x20, 0x74, 0x6d, 0x70, 0x31, 0x30, 0x20
        /*0028*/ 	.byte	0x3c, 0x20, 0x34, 0x00
	.type		assertFile_0,@object
	.size		assertFile_0,(.L_1 - assertFile_0)
assertFile_0:
        /*002c*/ 	.byte	0x69, 0x6e, 0x64, 0x75, 0x63, 0x74, 0x6f, 0x72, 0x5f, 0x63, 0x61, 0x63, 0x68, 0x65, 0x2f, 0x66
        /*003c*/ 	.byte	0x63, 0x2f, 0x63, 0x66, 0x63, 0x62, 0x64, 0x66, 0x6c, 0x34, 0x76, 0x6f, 0x32, 0x67, 0x36, 0x36
        /*004c*/ 	.byte	0x6a, 0x35, 0x75, 0x63, 0x66, 0x76, 0x6c, 0x71, 0x34, 0x77, 0x6c, 0x69, 0x6b, 0x32, 0x73, 0x6b
        /*005c*/ 	.byte	0x68, 0x6f, 0x35, 0x78, 0x61, 0x6f, 0x61, 0x6f, 0x68, 0x76, 0x32, 0x68, 0x63, 0x36, 0x6a, 0x66
        /*006c*/ 	.byte	0x6c, 0x79, 0x36, 0x7a, 0x61, 0x35, 0x2e, 0x70, 0x79, 0x00
.L_1:


//--------------------- .nv.shared.triton_per_fused_gather_sort_0 --------------------------
	.section	.nv.shared.triton_per_fused_gather_sort_0,"aw",@nobits
	.sectionflags	@""
	.align	16
	.zero		1024


//--------------------- .nv.constant0.triton_per_fused_gather_sort_0 --------------------------
	.section	.nv.constant0.triton_per_fused_gather_sort_0,"a",@progbits
	.sectionflags	@""
	.align	4
.nv.constant0.triton_per_fused_gather_sort_0:
	.zero		560


//--------------------- SYMBOLS --------------------------

	.type		__assertfail,@function
